//
// Generated by NVIDIA NVVM Compiler
//
// Compiler Build ID: CL-36424714
// Cuda compilation tools, release 13.0, V13.0.88
// Based on NVVM 20.0.0
//

.version 9.0
.target sm_100
.address_size 64

	// .globl	_Z18markBoundaryKernelPcii

.visible .entry _Z18markBoundaryKernelPcii(
	.param .u64 .ptr .align 1 _Z18markBoundaryKernelPcii_param_0,
	.param .u32 _Z18markBoundaryKernelPcii_param_1,
	.param .u32 _Z18markBoundaryKernelPcii_param_2
)
{
	.reg .pred 	%p<10>;
	.reg .b16 	%rs<3>;
	.reg .b32 	%r<14>;
	.reg .b64 	%rd<5>;

	ld.param.u64 	%rd2, [_Z18markBoundaryKernelPcii_param_0];
	ld.param.u32 	%r2, [_Z18markBoundaryKernelPcii_param_1];
	ld.param.u32 	%r3, [_Z18markBoundaryKernelPcii_param_2];
	mov.u32 	%r4, %ntid.x;
	mov.u32 	%r5, %ctaid.x;
	mov.u32 	%r6, %tid.x;
	mad.lo.s32 	%r1, %r4, %r5, %r6;
	mul.lo.s32 	%r7, %r3, %r2;
	setp.ge.s32 	%p1, %r1, %r7;
	@%p1 bra 	$L__BB0_4;
	div.s32 	%r8, %r1, %r3;
	mul.lo.s32 	%r10, %r8, %r3;
	sub.s32 	%r11, %r1, %r10;
	setp.ne.s32 	%p2, %r8, 0;
	add.s32 	%r12, %r2, -1;
	setp.ne.s32 	%p3, %r8, %r12;
	and.pred  	%p4, %p2, %p3;
	setp.ne.s32 	%p5, %r11, 0;
	and.pred  	%p6, %p4, %p5;
	add.s32 	%r13, %r3, -1;
	setp.ne.s32 	%p7, %r11, %r13;
	and.pred  	%p8, %p6, %p7;
	@%p8 bra 	$L__BB0_4;
	cvt.s64.s32 	%rd3, %r1;
	cvta.to.global.u64 	%rd4, %rd2;
	add.s64 	%rd1, %rd4, %rd3;
	ld.global.u8 	%rs1, [%rd1];
	setp.ne.s16 	%p9, %rs1, 79;
	@%p9 bra 	$L__BB0_4;
	mov.b16 	%rs2, 69;
	st.global.u8 	[%rd1], %rs2;
$L__BB0_4:
	ret;

}
	// .globl	_Z13expandEKernelPcS_Pbii
.visible .entry _Z13expandEKernelPcS_Pbii(
	.param .u64 .ptr .align 1 _Z13expandEKernelPcS_Pbii_param_0,
	.param .u64 .ptr .align 1 _Z13expandEKernelPcS_Pbii_param_1,
	.param .u64 .ptr .align 1 _Z13expandEKernelPcS_Pbii_param_2,
	.param .u32 _Z13expandEKernelPcS_Pbii_param_3,
	.param .u32 _Z13expandEKernelPcS_Pbii_param_4
)
{
	.reg .pred 	%p<11>;
	.reg .b16 	%rs<14>;
	.reg .b32 	%r<18>;
	.reg .b64 	%rd<18>;

	ld.param.u64 	%rd6, [_Z13expandEKernelPcS_Pbii_param_0];
	ld.param.u64 	%rd5, [_Z13expandEKernelPcS_Pbii_param_1];
	ld.param.u64 	%rd7, [_Z13expandEKernelPcS_Pbii_param_2];
	ld.param.u32 	%r4, [_Z13expandEKernelPcS_Pbii_param_3];
	ld.param.u32 	%r5, [_Z13expandEKernelPcS_Pbii_param_4];
	cvta.to.global.u64 	%rd1, %rd7;
	cvta.to.global.u64 	%rd2, %rd6;
	mov.u32 	%r6, %ntid.x;
	mov.u32 	%r7, %ctaid.x;
	mov.u32 	%r8, %tid.x;
	mad.lo.s32 	%r1, %r6, %r7, %r8;
	mul.lo.s32 	%r9, %r5, %r4;
	setp.ge.s32 	%p1, %r1, %r9;
	@%p1 bra 	$L__BB1_14;
	cvta.to.global.u64 	%rd8, %rd5;
	div.s32 	%r2, %r1, %r5;
	mul.lo.s32 	%r10, %r2, %r5;
	sub.s32 	%r3, %r1, %r10;
	cvt.s64.s32 	%rd9, %r1;
	add.s64 	%rd10, %rd2, %rd9;
	ld.global.u8 	%rs1, [%rd10];
	add.s64 	%rd3, %rd8, %rd9;
	st.global.u8 	[%rd3], %rs1;
	setp.ne.s16 	%p2, %rs1, 79;
	@%p2 bra 	$L__BB1_14;
	setp.lt.s32 	%p3, %r2, 1;
	@%p3 bra 	$L__BB1_5;
	add.s32 	%r11, %r2, -1;
	mad.lo.s32 	%r12, %r11, %r5, %r3;
	cvt.s64.s32 	%rd11, %r12;
	add.s64 	%rd12, %rd2, %rd11;
	ld.global.u8 	%rs2, [%rd12];
	setp.ne.s16 	%p4, %rs2, 69;
	@%p4 bra 	$L__BB1_5;
	mov.b16 	%rs12, 69;
	st.global.u8 	[%rd3], %rs12;
	mov.b16 	%rs13, 1;
	st.global.u8 	[%rd1], %rs13;
	bra.uni 	$L__BB1_14;
$L__BB1_5:
	add.s32 	%r13, %r4, -1;
	setp.ge.s32 	%p5, %r2, %r13;
	@%p5 bra 	$L__BB1_8;
	mad.lo.s32 	%r14, %r5, %r2, %r5;
	add.s32 	%r15, %r14, %r3;
	cvt.s64.s32 	%rd13, %r15;
	add.s64 	%rd14, %rd2, %rd13;
	ld.global.u8 	%rs3, [%rd14];
	setp.ne.s16 	%p6, %rs3, 69;
	@%p6 bra 	$L__BB1_8;
	mov.b16 	%rs10, 69;
	st.global.u8 	[%rd3], %rs10;
	mov.b16 	%rs11, 1;
	st.global.u8 	[%rd1], %rs11;
	bra.uni 	$L__BB1_14;
$L__BB1_8:
	setp.lt.s32 	%p7, %r3, 1;
	cvt.s64.s32 	%rd15, %r10;
	cvt.s64.s32 	%rd16, %r3;
	add.s64 	%rd17, %rd16, %rd15;
	add.s64 	%rd4, %rd2, %rd17;
	@%p7 bra 	$L__BB1_11;
	ld.global.u8 	%rs4, [%rd4+-1];
	setp.ne.s16 	%p8, %rs4, 69;
	@%p8 bra 	$L__BB1_11;
	mov.b16 	%rs8, 69;
	st.global.u8 	[%rd3], %rs8;
	mov.b16 	%rs9, 1;
	st.global.u8 	[%rd1], %rs9;
	bra.uni 	$L__BB1_14;
$L__BB1_11:
	add.s32 	%r17, %r5, -1;
	setp.ge.s32 	%p9, %r3, %r17;
	@%p9 bra 	$L__BB1_14;
	ld.global.u8 	%rs5, [%rd4+1];
	setp.ne.s16 	%p10, %rs5, 69;
	@%p10 bra 	$L__BB1_14;
	mov.b16 	%rs6, 69;
	st.global.u8 	[%rd3], %rs6;
	mov.b16 	%rs7, 1;
	st.global.u8 	[%rd1], %rs7;
$L__BB1_14:
	ret;

}
	// .globl	_Z15finalFlipKernelPcii
.visible .entry _Z15finalFlipKernelPcii(
	.param .u64 .ptr .align 1 _Z15finalFlipKernelPcii_param_0,
	.param .u32 _Z15finalFlipKernelPcii_param_1,
	.param .u32 _Z15finalFlipKernelPcii_param_2
)
{
	.reg .pred 	%p<4>;
	.reg .b16 	%rs<4>;
	.reg .b32 	%r<8>;
	.reg .b64 	%rd<5>;

	ld.param.u64 	%rd2, [_Z15finalFlipKernelPcii_param_0];
	ld.param.u32 	%r2, [_Z15finalFlipKernelPcii_param_1];
	ld.param.u32 	%r3, [_Z15finalFlipKernelPcii_param_2];
	mov.u32 	%r4, %ntid.x;
	mov.u32 	%r5, %ctaid.x;
	mov.u32 	%r6, %tid.x;
	mad.lo.s32 	%r1, %r4, %r5, %r6;
	mul.lo.s32 	%r7, %r3, %r2;
	setp.ge.s32 	%p1, %r1, %r7;
	@%p1 bra 	$L__BB2_5;
	cvta.to.global.u64 	%rd3, %rd2;
	cvt.s64.s32 	%rd4, %r1;
	add.s64 	%rd1, %rd3, %rd4;
	ld.global.u8 	%rs1, [%rd1];
	setp.eq.s16 	%p2, %rs1, 69;
	@%p2 bra 	$L__BB2_4;
	setp.ne.s16 	%p3, %rs1, 79;
	@%p3 bra 	$L__BB2_5;
	mov.b16 	%rs3, 88;
	st.global.u8 	[%rd1], %rs3;
	bra.uni 	$L__BB2_5;
$L__BB2_4:
	mov.b16 	%rs2, 79;
	st.global.u8 	[%rd1], %rs2;
$L__BB2_5:
	ret;

}


// ===== COMPILED SASS (sm_100) =====

	.target	sm_100

	.elftype	@"ET_EXEC"


//--------------------- .note.nv.tkinfo           --------------------------
	.section	.note.nv.tkinfo,"",@"SHT_NOTE"
	.sectionflags	@"SHF_NOTE_NV_TKINFO"
	.tkinfo
        /*0018*/ 	.word	0x00000002
        /*0030*/ 	.string	""
        /*0030*/ 	.string	"ptxas"
        /*0030*/ 	.string	"Cuda compilation tools, release 13.0, V13.0.88"
        /*0030*/ 	.string	"Build cuda_13.0.r13.0/compiler.36424714_0"
        /*0030*/ 	.string	"-arch sm_100 -m 64 "



//--------------------- .note.nv.cuinfo           --------------------------
	.section	.note.nv.cuinfo,"",@"SHT_NOTE"
	.sectionflags	@"SHF_NOTE_NV_CUINFO"
        /*0018*/ 	.short	0x0002
        /*001a*/ 	.short	0x0064
        /*001c*/ 	.short	0x0082
	.zero		2


//--------------------- .nv.info                  --------------------------
	.section	.nv.info,"",@"SHT_CUDA_INFO"
	.align	4


	//----- nvinfo : EIATTR_REGCOUNT
	.align		4
        /*0000*/ 	.byte	0x04, 0x2f
        /*0002*/ 	.short	(.L_1 - .L_0)
	.align		4
.L_0:
        /*0004*/ 	.word	index@(_Z18markBoundaryKernelPcii)
        /*0008*/ 	.word	0x0000000c


	//----- nvinfo : EIATTR_FRAME_SIZE
	.align		4
.L_1:
        /*000c*/ 	.byte	0x04, 0x11
        /*000e*/ 	.short	(.L_3 - .L_2)
	.align		4
.L_2:
        /*0010*/ 	.word	index@(_Z18markBoundaryKernelPcii)
        /*0014*/ 	.word	0x00000000


	//----- nvinfo : EIATTR_REGCOUNT
	.align		4
.L_3:
        /*0018*/ 	.byte	0x04, 0x2f
        /*001a*/ 	.short	(.L_5 - .L_4)
	.align		4
.L_4:
        /*001c*/ 	.word	index@(_Z13expandEKernelPcS_Pbii)
        /*0020*/ 	.word	0x00000011


	//----- nvinfo : EIATTR_FRAME_SIZE
	.align		4
.L_5:
        /*0024*/ 	.byte	0x04, 0x11
        /*0026*/ 	.short	(.L_7 - .L_6)
	.align		4
.L_6:
        /*0028*/ 	.word	index@(_Z13expandEKernelPcS_Pbii)
        /*002c*/ 	.word	0x00000000


	//----- nvinfo : EIATTR_REGCOUNT
	.align		4
.L_7:
        /*0030*/ 	.byte	0x04, 0x2f
        /*0032*/ 	.short	(.L_9 - .L_8)
	.align		4
.L_8:
        /*0034*/ 	.word	index@(_Z15finalFlipKernelPcii)
        /*0038*/ 	.word	0x00000006


	//----- nvinfo : EIATTR_FRAME_SIZE
	.align		4
.L_9:
        /*003c*/ 	.byte	0x04, 0x11
        /*003e*/ 	.short	(.L_11 - .L_10)
	.align		4
.L_10:
        /*0040*/ 	.word	index@(_Z15finalFlipKernelPcii)
        /*0044*/ 	.word	0x00000000


	//----- nvinfo : EIATTR_MIN_STACK_SIZE
	.align		4
.L_11:
        /*0048*/ 	.byte	0x04, 0x12
        /*004a*/ 	.short	(.L_13 - .L_12)
	.align		4
.L_12:
        /*004c*/ 	.word	index@(_Z15finalFlipKernelPcii)
        /*0050*/ 	.word	0x00000000


	//----- nvinfo : EIATTR_MIN_STACK_SIZE
	.align		4
.L_13:
        /*0054*/ 	.byte	0x04, 0x12
        /*0056*/ 	.short	(.L_15 - .L_14)
	.align		4
.L_14:
        /*0058*/ 	.word	index@(_Z13expandEKernelPcS_Pbii)
        /*005c*/ 	.word	0x00000000


	//----- nvinfo : EIATTR_MIN_STACK_SIZE
	.align		4
.L_15:
        /*0060*/ 	.byte	0x04, 0x12
        /*0062*/ 	.short	(.L_17 - .L_16)
	.align		4
.L_16:
        /*0064*/ 	.word	index@(_Z18markBoundaryKernelPcii)
        /*0068*/ 	.word	0x00000000
.L_17:


//--------------------- .nv.compat                --------------------------
	.section	.nv.compat,"",@"SHT_CUDA_COMPAT_INFO"
	.align	4
        /*0000*/ 	.byte	0x02, 0x09, 0x00, 0x00, 0x02, 0x02, 0x01, 0x00, 0x02, 0x05, 0x05, 0x00, 0x03, 0x07, 0x01, 0x01
        /*0010*/ 	.byte	0x02, 0x03, 0x00, 0x00, 0x02, 0x06, 0x01, 0x00, 0x04, 0x0b, 0x08, 0x00, 0x09, 0x00, 0x00, 0x00
        /*0020*/ 	.byte	0x00, 0x00, 0x00, 0x00


//--------------------- .nv.info._Z15finalFlipKernelPcii --------------------------
	.section	.nv.info._Z15finalFlipKernelPcii,"",@"SHT_CUDA_INFO"
	.sectionflags	@""
	.align	4


	//----- nvinfo : EIATTR_CUDA_API_VERSION
	.align		4
        /*0000*/ 	.byte	0x04, 0x37
        /*0002*/ 	.short	(.L_19 - .L_18)
.L_18:
        /*0004*/ 	.word	0x00000082


	//----- nvinfo : EIATTR_KPARAM_INFO
	.align		4
.L_19:
        /*0008*/ 	.byte	0x04, 0x17
        /*000a*/ 	.short	(.L_21 - .L_20)
.L_20:
        /*000c*/ 	.word	0x00000000
        /*0010*/ 	.short	0x0002
        /*0012*/ 	.short	0x000c
        /*0014*/ 	.byte	0x00, 0xf0, 0x11, 0x00


	//----- nvinfo : EIATTR_KPARAM_INFO
	.align		4
.L_21:
        /*0018*/ 	.byte	0x04, 0x17
        /*001a*/ 	.short	(.L_23 - .L_22)
.L_22:
        /*001c*/ 	.word	0x00000000
        /*0020*/ 	.short	0x0001
        /*0022*/ 	.short	0x0008
        /*0024*/ 	.byte	0x00, 0xf0, 0x11, 0x00


	//----- nvinfo : EIATTR_KPARAM_INFO
	.align		4
.L_23:
        /*0028*/ 	.byte	0x04, 0x17
        /*002a*/ 	.short	(.L_25 - .L_24)
.L_24:
        /*002c*/ 	.word	0x00000000
        /*0030*/ 	.short	0x0000
        /*0032*/ 	.short	0x0000
        /*0034*/ 	.byte	0x00, 0xf5, 0x21, 0x00


	//----- nvinfo : EIATTR_SPARSE_MMA_MASK
	.align		4
.L_25:
        /*0038*/ 	.byte	0x03, 0x50
        /*003a*/ 	.short	0x0000


	//----- nvinfo : EIATTR_MAXREG_COUNT
	.align		4
        /*003c*/ 	.byte	0x03, 0x1b
        /*003e*/ 	.short	0x00ff


	//----- nvinfo : EIATTR_MERCURY_ISA_VERSION
	.align		4
        /*0040*/ 	.byte	0x03, 0x5f
        /*0042*/ 	.short	0x0101


	//----- nvinfo : EIATTR_VRC_CTA_INIT_COUNT
	.align		4
        /*0044*/ 	.byte	0x02, 0x4a
	.zero		1
	.zero		1


	//----- nvinfo : EIATTR_EXIT_INSTR_OFFSETS
	.align		4
        /*0048*/ 	.byte	0x04, 0x1c
        /*004a*/ 	.short	(.L_27 - .L_26)


	//   ....[0]....
.L_26:
        /*004c*/ 	.word	0x00000080


	//   ....[1]....
        /*0050*/ 	.word	0x00000110


	//   ....[2]....
        /*0054*/ 	.word	0x00000140


	//   ....[3]....
        /*0058*/ 	.word	0x00000170


	//----- nvinfo : EIATTR_CRS_STACK_SIZE
	.align		4
.L_27:
        /*005c*/ 	.byte	0x04, 0x1e
        /*005e*/ 	.short	(.L_29 - .L_28)
.L_28:
        /*0060*/ 	.word	0x00000000


	//----- nvinfo : EIATTR_CBANK_PARAM_SIZE
	.align		4
.L_29:
        /*0064*/ 	.byte	0x03, 0x19
        /*0066*/ 	.short	0x0010


	//----- nvinfo : EIATTR_PARAM_CBANK
	.align		4
        /*0068*/ 	.byte	0x04, 0x0a
        /*006a*/ 	.short	(.L_31 - .L_30)
	.align		4
.L_30:
        /*006c*/ 	.word	index@(.nv.constant0._Z15finalFlipKernelPcii)
        /*0070*/ 	.short	0x0380
        /*0072*/ 	.short	0x0010


	//----- nvinfo : EIATTR_SW_WAR
	.align		4
.L_31:
        /*0074*/ 	.byte	0x04, 0x36
        /*0076*/ 	.short	(.L_33 - .L_32)
.L_32:
        /*0078*/ 	.word	0x00000008
.L_33:


//--------------------- .nv.info._Z13expandEKernelPcS_Pbii --------------------------
	.section	.nv.info._Z13expandEKernelPcS_Pbii,"",@"SHT_CUDA_INFO"
	.sectionflags	@""
	.align	4


	//----- nvinfo : EIATTR_CUDA_API_VERSION
	.align		4
        /*0000*/ 	.byte	0x04, 0x37
        /*0002*/ 	.short	(.L_35 - .L_34)
.L_34:
        /*0004*/ 	.word	0x00000082


	//----- nvinfo : EIATTR_KPARAM_INFO
	.align		4
.L_35:
        /*0008*/ 	.byte	0x04, 0x17
        /*000a*/ 	.short	(.L_37 - .L_36)
.L_36:
        /*000c*/ 	.word	0x00000000
        /*0010*/ 	.short	0x0004
        /*0012*/ 	.short	0x001c
        /*0014*/ 	.byte	0x00, 0xf0, 0x11, 0x00


	//----- nvinfo : EIATTR_KPARAM_INFO
	.align		4
.L_37:
        /*0018*/ 	.byte	0x04, 0x17
        /*001a*/ 	.short	(.L_39 - .L_38)
.L_38:
        /*001c*/ 	.word	0x00000000
        /*0020*/ 	.short	0x0003
        /*0022*/ 	.short	0x0018
        /*0024*/ 	.byte	0x00, 0xf0, 0x11, 0x00


	//----- nvinfo : EIATTR_KPARAM_INFO
	.align		4
.L_39:
        /*0028*/ 	.byte	0x04, 0x17
        /*002a*/ 	.short	(.L_41 - .L_40)
.L_40:
        /*002c*/ 	.word	0x00000000
        /*0030*/ 	.short	0x0002
        /*0032*/ 	.short	0x0010
        /*0034*/ 	.byte	0x00, 0xf5, 0x21, 0x00


	//----- nvinfo : EIATTR_KPARAM_INFO
	.align		4
.L_41:
        /*0038*/ 	.byte	0x04, 0x17
        /*003a*/ 	.short	(.L_43 - .L_42)
.L_42:
        /*003c*/ 	.word	0x00000000
        /*0040*/ 	.short	0x0001
        /*0042*/ 	.short	0x0008
        /*0044*/ 	.byte	0x00, 0xf5, 0x21, 0x00


	//----- nvinfo : EIATTR_KPARAM_INFO
	.align		4
.L_43:
        /*0048*/ 	.byte	0x04, 0x17
        /*004a*/ 	.short	(.L_45 - .L_44)
.L_44:
        /*004c*/ 	.word	0x00000000
        /*0050*/ 	.short	0x0000
        /*0052*/ 	.short	0x0000
        /*0054*/ 	.byte	0x00, 0xf5, 0x21, 0x00


	//----- nvinfo : EIATTR_SPARSE_MMA_MASK
	.align		4
.L_45:
        /*0058*/ 	.byte	0x03, 0x50
        /*005a*/ 	.short	0x0000


	//----- nvinfo : EIATTR_MAXREG_COUNT
	.align		4
        /*005c*/ 	.byte	0x03, 0x1b
        /*005e*/ 	.short	0x00ff


	//----- nvinfo : EIATTR_MERCURY_ISA_VERSION
	.align		4
        /*0060*/ 	.byte	0x03, 0x5f
        /*0062*/ 	.short	0x0101


	//----- nvinfo : EIATTR_VRC_CTA_INIT_COUNT
	.align		4
        /*0064*/ 	.byte	0x02, 0x4a
	.zero		1
	.zero		1


	//----- nvinfo : EIATTR_EXIT_INSTR_OFFSETS
	.align		4
        /*0068*/ 	.byte	0x04, 0x1c
        /*006a*/ 	.short	(.L_47 - .L_46)


	//   ....[0]....
.L_46:
        /*006c*/ 	.word	0x00000080


	//   ....[1]....
        /*0070*/ 	.word	0x000002b0


	//   ....[2]....
        /*0074*/ 	.word	0x000003d0


	//   ....[3]....
        /*0078*/ 	.word	0x000004e0


	//   ....[4]....
        /*007c*/ 	.word	0x000005e0


	//   ....[5]....
        /*0080*/ 	.word	0x00000620


	//   ....[6]....
        /*0084*/ 	.word	0x00000650


	//   ....[7]....
        /*0088*/ 	.word	0x000006b0


	//----- nvinfo : EIATTR_CRS_STACK_SIZE
	.align		4
.L_47:
        /*008c*/ 	.byte	0x04, 0x1e
        /*008e*/ 	.short	(.L_49 - .L_48)
.L_48:
        /*0090*/ 	.word	0x00000000


	//----- nvinfo : EIATTR_CBANK_PARAM_SIZE
	.align		4
.L_49:
        /*0094*/ 	.byte	0x03, 0x19
        /*0096*/ 	.short	0x0020


	//----- nvinfo : EIATTR_PARAM_CBANK
	.align		4
        /*0098*/ 	.byte	0x04, 0x0a
        /*009a*/ 	.short	(.L_51 - .L_50)
	.align		4
.L_50:
        /*009c*/ 	.word	index@(.nv.constant0._Z13expandEKernelPcS_Pbii)
        /*00a0*/ 	.short	0x0380
        /*00a2*/ 	.short	0x0020


	//----- nvinfo : EIATTR_SW_WAR
	.align		4
.L_51:
        /*00a4*/ 	.byte	0x04, 0x36
        /*00a6*/ 	.short	(.L_53 - .L_52)
.L_52:
        /*00a8*/ 	.word	0x00000008
.L_53:


//--------------------- .nv.info._Z18markBoundaryKernelPcii --------------------------
	.section	.nv.info._Z18markBoundaryKernelPcii,"",@"SHT_CUDA_INFO"
	.sectionflags	@""
	.align	4


	//----- nvinfo : EIATTR_CUDA_API_VERSION
	.align		4
        /*0000*/ 	.byte	0x04, 0x37
        /*0002*/ 	.short	(.L_55 - .L_54)
.L_54:
        /*0004*/ 	.word	0x00000082


	//----- nvinfo : EIATTR_KPARAM_INFO
	.align		4
.L_55:
        /*0008*/ 	.byte	0x04, 0x17
        /*000a*/ 	.short	(.L_57 - .L_56)
.L_56:
        /*000c*/ 	.word	0x00000000
        /*0010*/ 	.short	0x0002
        /*0012*/ 	.short	0x000c
        /*0014*/ 	.byte	0x00, 0xf0, 0x11, 0x00


	//----- nvinfo : EIATTR_KPARAM_INFO
	.align		4
.L_57:
        /*0018*/ 	.byte	0x04, 0x17
        /*001a*/ 	.short	(.L_59 - .L_58)
.L_58:
        /*001c*/ 	.word	0x00000000
        /*0020*/ 	.short	0x0001
        /*0022*/ 	.short	0x0008
        /*0024*/ 	.byte	0x00, 0xf0, 0x11, 0x00


	//----- nvinfo : EIATTR_KPARAM_INFO
	.align		4
.L_59:
        /*0028*/ 	.byte	0x04, 0x17
        /*002a*/ 	.short	(.L_61 - .L_60)
.L_60:
        /*002c*/ 	.word	0x00000000
        /*0030*/ 	.short	0x0000
        /*0032*/ 	.short	0x0000
        /*0034*/ 	.byte	0x00, 0xf5, 0x21, 0x00


	//----- nvinfo : EIATTR_SPARSE_MMA_MASK
	.align		4
.L_61:
        /*0038*/ 	.byte	0x03, 0x50
        /*003a*/ 	.short	0x0000


	//----- nvinfo : EIATTR_MAXREG_COUNT
	.align		4
        /*003c*/ 	.byte	0x03, 0x1b
        /*003e*/ 	.short	0x00ff


	//----- nvinfo : EIATTR_MERCURY_ISA_VERSION
	.align		4
        /*0040*/ 	.byte	0x03, 0x5f
        /*0042*/ 	.short	0x0101


	//----- nvinfo : EIATTR_VRC_CTA_INIT_COUNT
	.align		4
        /*0044*/ 	.byte	0x02, 0x4a
	.zero		1
	.zero		1


	//----- nvinfo : EIATTR_EXIT_INSTR_OFFSETS
	.align		4
        /*0048*/ 	.byte	0x04, 0x1c
        /*004a*/ 	.short	(.L_63 - .L_62)


	//   ....[0]....
.L_62:
        /*004c*/ 	.word	0x00000080


	//   ....[1]....
        /*0050*/ 	.word	0x00000290


	//   ....[2]....
        /*0054*/ 	.word	0x000002f0


	//   ....[3]....
        /*0058*/ 	.word	0x00000320


	//----- nvinfo : EIATTR_CBANK_PARAM_SIZE
	.align		4
.L_63:
        /*005c*/ 	.byte	0x03, 0x19
        /*005e*/ 	.short	0x0010


	//----- nvinfo : EIATTR_PARAM_CBANK
	.align		4
        /*0060*/ 	.byte	0x04, 0x0a
        /*0062*/ 	.short	(.L_65 - .L_64)
	.align		4
.L_64:
        /*0064*/ 	.word	index@(.nv.constant0._Z18markBoundaryKernelPcii)
        /*0068*/ 	.short	0x0380
        /*006a*/ 	.short	0x0010


	//----- nvinfo : EIATTR_SW_WAR
	.align		4
.L_65:
        /*006c*/ 	.byte	0x04, 0x36
        /*006e*/ 	.short	(.L_67 - .L_66)
.L_66:
        /*0070*/ 	.word	0x00000008
.L_67:


//--------------------- .nv.callgraph             --------------------------
	.section	.nv.callgraph,"",@"SHT_CUDA_CALLGRAPH"
	.align	4
	.sectionentsize	8
	.align		4
        /*0000*/ 	.word	0x00000000
	.align		4
        /*0004*/ 	.word	0xffffffff
	.align		4
        /*0008*/ 	.word	0x00000000
	.align		4
        /*000c*/ 	.word	0xfffffffe
	.align		4
        /*0010*/ 	.word	0x00000000
	.align		4
        /*0014*/ 	.word	0xfffffffd
	.align		4
        /*0018*/ 	.word	0x00000000
	.align		4
        /*001c*/ 	.word	0xfffffffc


//--------------------- .text._Z15finalFlipKernelPcii --------------------------
	.section	.text._Z15finalFlipKernelPcii,"ax",@progbits
	.align	128
        .global         _Z15finalFlipKernelPcii
        .type           _Z15finalFlipKernelPcii,@function
        .size           _Z15finalFlipKernelPcii,(.L_x_10 - _Z15finalFlipKernelPcii)
        .other          _Z15finalFlipKernelPcii,@"STO_CUDA_ENTRY STV_DEFAULT"
_Z15finalFlipKernelPcii:
.text._Z15finalFlipKernelPcii:
[----:B------:R-:W-:Y:S01]  /*0000*/  LDC R1, c[0x0][0x37c] ;  /* 0x0000df00ff017b82 */ /* 0x000fe20000000800 */
[----:B------:R-:W0:Y:S01]  /*0010*/  S2R R0, SR_CTAID.X ;  /* 0x0000000000007919 */ /* 0x000e220000002500 */
[----:B------:R-:W1:Y:S01]  /*0020*/  LDCU.64 UR4, c[0x0][0x388] ;  /* 0x00007100ff0477ac */ /* 0x000e620008000a00 */
[----:B------:R-:W0:Y:S01]  /*0030*/  S2R R3, SR_TID.X ;  /* 0x0000000000037919 */ /* 0x000e220000002100 */
[----:B------:R-:W0:Y:S01]  /*0040*/  LDCU UR6, c[0x0][0x360] ;  /* 0x00006c00ff0677ac */ /* 0x000e220008000800 */
[----:B-1----:R-:W-:Y:S01]  /*0050*/  UIMAD UR4, UR5, UR4, URZ ;  /* 0x00000004050472a4 */ /* 0x002fe2000f8e02ff */
[----:B0-----:R-:W-:-:S05]  /*0060*/  IMAD R0, R0, UR6, R3 ;  /* 0x0000000600007c24 */ /* 0x001fca000f8e0203 */
[----:B------:R-:W-:-:S13]  /*0070*/  ISETP.GE.AND P0, PT, R0, UR4, PT ;  /* 0x0000000400007c0c */ /* 0x000fda000bf06270 */
[----:B------:R-:W-:Y:S05]  /*0080*/  @P0 EXIT ;  /* 0x000000000000094d */ /* 0x000fea0003800000 */
[----:B------:R-:W0:Y:S01]  /*0090*/  LDCU.64 UR6, c[0x0][0x380] ;  /* 0x00007000ff0677ac */ /* 0x000e220008000a00 */
[----:B------:R-:W1:Y:S01]  /*00a0*/  LDCU.64 UR4, c[0x0][0x358] ;  /* 0x00006b00ff0477ac */ /* 0x000e620008000a00 */
[----:B0-----:R-:W-:-:S04]  /*00b0*/  IADD3 R2, P0, PT, R0, UR6, RZ ;  /* 0x0000000600027c10 */ /* 0x001fc8000ff1e0ff */
[----:B------:R-:W-:-:S05]  /*00c0*/  LEA.HI.X.SX32 R3, R0, UR7, 0x1, P0 ;  /* 0x0000000700037c11 */ /* 0x000fca00080f0eff */
[----:B-1----:R-:W2:Y:S02]  /*00d0*/  LDG.E.U8 R0, desc[UR4][R2.64] ;  /* 0x0000000402007981 */ /* 0x002ea4000c1e1100 */
[----:B--2---:R-:W-:-:S13]  /*00e0*/  ISETP.NE.AND P0, PT, R0, 0x45, PT ;  /* 0x000000450000780c */ /* 0x004fda0003f05270 */
[----:B------:R-:W-:Y:S05]  /*00f0*/  @!P0 BRA `(.L_x_0) ;  /* 0x0000000000148947 */ /* 0x000fea0003800000 */
[----:B------:R-:W-:-:S13]  /*0100*/  ISETP.NE.AND P0, PT, R0, 0x4f, PT ;  /* 0x0000004f0000780c */ /* 0x000fda0003f05270 */
[----:B------:R-:W-:Y:S05]  /*0110*/  @P0 EXIT ;  /* 0x000000000000094d */ /* 0x000fea0003800000 */
[----:B------:R-:W-:-:S05]  /*0120*/  IMAD.MOV.U32 R0, RZ, RZ, 0x58 ;  /* 0x00000058ff007424 */ /* 0x000fca00078e00ff */
[----:B------:R-:W-:Y:S01]  /*0130*/  STG.E.U8 desc[UR4][R2.64], R0 ;  /* 0x0000000002007986 */ /* 0x000fe2000c101104 */
[----:B------:R-:W-:Y:S05]  /*0140*/  EXIT ;  /* 0x000000000000794d */ /* 0x000fea0003800000 */
.L_x_0:
[----:B------:R-:W-:-:S05]  /*0150*/  IMAD.MOV.U32 R0, RZ, RZ, 0x4f ;  /* 0x0000004fff007424 */ /* 0x000fca00078e00ff */
[----:B------:R-:W-:Y:S01]  /*0160*/  STG.E.U8 desc[UR4][R2.64], R0 ;  /* 0x0000000002007986 */ /* 0x000fe2000c101104 */
[----:B------:R-:W-:Y:S05]  /*0170*/  EXIT ;  /* 0x000000000000794d */ /* 0x000fea0003800000 */
.L_x_1:
[----:B------:R-:W-:-:S00]  /*0180*/  BRA `(.L_x_1) ;  /* 0xfffffffc00fc7947 */ /* 0x000fc0000383ffff */
[----:B------:R-:W-:-:S00]  /*0190*/  NOP ;  /* 0x0000000000007918 */ /* 0x000fc00000000000 */
        /* <DEDUP_REMOVED lines=14> */
.L_x_10:


//--------------------- .text._Z13expandEKernelPcS_Pbii --------------------------
	.section	.text._Z13expandEKernelPcS_Pbii,"ax",@progbits
	.align	128
        .global         _Z13expandEKernelPcS_Pbii
        .type           _Z13expandEKernelPcS_Pbii,@function
        .size           _Z13expandEKernelPcS_Pbii,(.L_x_11 - _Z13expandEKernelPcS_Pbii)
        .other          _Z13expandEKernelPcS_Pbii,@"STO_CUDA_ENTRY STV_DEFAULT"
_Z13expandEKernelPcS_Pbii:
.text._Z13expandEKernelPcS_Pbii:
[----:B------:R-:W-:Y:S01]  /*0000*/  LDC R1, c[0x0][0x37c] ;  /* 0x0000df00ff017b82 */ /* 0x000fe20000000800 */
[----:B------:R-:W0:Y:S07]  /*0010*/  S2R R0, SR_CTAID.X ;  /* 0x0000000000007919 */ /* 0x000e2e0000002500 */
[----:B------:R-:W1:Y:S01]  /*0020*/  LDC.64 R2, c[0x0][0x398] ;  /* 0x0000e600ff027b82 */ /* 0x000e620000000a00 */
[----:B------:R-:W0:Y:S01]  /*0030*/  LDCU UR4, c[0x0][0x360] ;  /* 0x00006c00ff0477ac */ /* 0x000e220008000800 */
[----:B------:R-:W0:Y:S02]  /*0040*/  S2R R5, SR_TID.X ;  /* 0x0000000000057919 */ /* 0x000e240000002100 */
[----:B0-----:R-:W-:-:S02]  /*0050*/  IMAD R0, R0, UR4, R5 ;  /* 0x0000000400007c24 */ /* 0x001fc4000f8e0205 */
[----:B-1----:R-:W-:-:S05]  /*0060*/  IMAD R5, R3, R2, RZ ;  /* 0x0000000203057224 */ /* 0x002fca00078e02ff */
[----:B------:R-:W-:-:S13]  /*0070*/  ISETP.GE.AND P0, PT, R0, R5, PT ;  /* 0x000000050000720c */ /* 0x000fda0003f06270 */
[----:B------:R-:W-:Y:S05]  /*0080*/  @P0 EXIT ;  /* 0x000000000000094d */ /* 0x000fea0003800000 */
[----:B------:R-:W0:Y:S01]  /*0090*/  LDCU.128 UR8, c[0x0][0x380] ;  /* 0x00007000ff0877ac */ /* 0x000e220008000c00 */
[----:B------:R-:W-:Y:S01]  /*00a0*/  SHF.R.S32.HI R14, RZ, 0x1f, R0 ;  /* 0x0000001fff0e7819 */ /* 0x000fe20000011400 */
[----:B------:R-:W1:Y:S01]  /*00b0*/  LDCU.64 UR4, c[0x0][0x358] ;  /* 0x00006b00ff0477ac */ /* 0x000e620008000a00 */
[----:B0-----:R-:W-:-:S04]  /*00c0*/  IADD3 R4, P0, PT, R0, UR8, RZ ;  /* 0x0000000800047c10 */ /* 0x001fc8000ff1e0ff */
[----:B------:R-:W-:-:S05]  /*00d0*/  IADD3.X R5, PT, PT, R14, UR9, RZ, P0, !PT ;  /* 0x000000090e057c10 */ /* 0x000fca00087fe4ff */
[----:B-1----:R0:W2:Y:S01]  /*00e0*/  LDG.E.U8 R9, desc[UR4][R4.64] ;  /* 0x0000000404097981 */ /* 0x0020a2000c1e1100 */
[----:B------:R-:W-:-:S04]  /*00f0*/  IABS R11, R3 ;  /* 0x00000003000b7213 */ /* 0x000fc80000000000 */
[----:B------:R-:W1:Y:S01]  /*0100*/  I2F.RP R8, R11 ;  /* 0x0000000b00087306 */ /* 0x000e620000209400 */
[----:B0-----:R-:W-:-:S07]  /*0110*/  IABS R4, R0 ;  /* 0x0000000000047213 */ /* 0x001fce0000000000 */
[----:B-1----:R-:W0:Y:S02]  /*0120*/  MUFU.RCP R8, R8 ;  /* 0x0000000800087308 */ /* 0x002e240000001000 */
[----:B0-----:R-:W-:-:S06]  /*0130*/  VIADD R6, R8, 0xffffffe ;  /* 0x0ffffffe08067836 */ /* 0x001fcc0000000000 */
[----:B------:R0:W1:Y:S02]  /*0140*/  F2I.FTZ.U32.TRUNC.NTZ R7, R6 ;  /* 0x0000000600077305 */ /* 0x000064000021f000 */
[----:B0-----:R-:W-:Y:S02]  /*0150*/  IMAD.MOV.U32 R6, RZ, RZ, RZ ;  /* 0x000000ffff067224 */ /* 0x001fe400078e00ff */
[----:B-1----:R-:W-:-:S04]  /*0160*/  IMAD.MOV R10, RZ, RZ, -R7 ;  /* 0x000000ffff0a7224 */ /* 0x002fc800078e0a07 */
[----:B------:R-:W-:-:S04]  /*0170*/  IMAD R13, R10, R11, RZ ;  /* 0x0000000b0a0d7224 */ /* 0x000fc800078e02ff */
[----:B------:R-:W-:-:S06]  /*0180*/  IMAD.HI.U32 R7, R7, R13, R6 ;  /* 0x0000000d07077227 */ /* 0x000fcc00078e0006 */
[----:B------:R-:W-:-:S04]  /*0190*/  IMAD.HI.U32 R7, R7, R4, RZ ;  /* 0x0000000407077227 */ /* 0x000fc800078e00ff */
[----:B------:R-:W-:-:S04]  /*01a0*/  IMAD.MOV R5, RZ, RZ, -R7 ;  /* 0x000000ffff057224 */ /* 0x000fc800078e0a07 */
[----:B------:R-:W-:-:S05]  /*01b0*/  IMAD R4, R11, R5, R4 ;  /* 0x000000050b047224 */ /* 0x000fca00078e0204 */
[----:B------:R-:W-:-:S13]  /*01c0*/  ISETP.GT.U32.AND P1, PT, R11, R4, PT ;  /* 0x000000040b00720c */ /* 0x000fda0003f24070 */
[----:B------:R-:W-:Y:S02]  /*01d0*/  @!P1 IMAD.IADD R4, R4, 0x1, -R11 ;  /* 0x0000000104049824 */ /* 0x000fe400078e0a0b */
[----:B------:R-:W-:Y:S01]  /*01e0*/  @!P1 VIADD R7, R7, 0x1 ;  /* 0x0000000107079836 */ /* 0x000fe20000000000 */
[----:B------:R-:W-:Y:S02]  /*01f0*/  ISETP.NE.AND P1, PT, R3, RZ, PT ;  /* 0x000000ff0300720c */ /* 0x000fe40003f25270 */
[----:B------:R-:W-:Y:S02]  /*0200*/  ISETP.GE.U32.AND P2, PT, R4, R11, PT ;  /* 0x0000000b0400720c */ /* 0x000fe40003f46070 */
[----:B------:R-:W-:-:S04]  /*0210*/  LOP3.LUT R4, R0, R3, RZ, 0x3c, !PT ;  /* 0x0000000300047212 */ /* 0x000fc800078e3cff */
[----:B------:R-:W-:Y:S02]  /*0220*/  ISETP.GE.AND P0, PT, R4, RZ, PT ;  /* 0x000000ff0400720c */ /* 0x000fe40003f06270 */
[----:B------:R-:W-:-:S04]  /*0230*/  IADD3 R4, P3, PT, R0, UR10, RZ ;  /* 0x0000000a00047c10 */ /* 0x000fc8000ff7e0ff */
[----:B------:R-:W-:Y:S01]  /*0240*/  IADD3.X R5, PT, PT, R14, UR11, RZ, P3, !PT ;  /* 0x0000000b0e057c10 */ /* 0x000fe20009ffe4ff */
[----:B------:R-:W-:-:S04]  /*0250*/  @P2 VIADD R7, R7, 0x1 ;  /* 0x0000000107072836 */ /* 0x000fc80000000000 */
[----:B------:R-:W-:-:S04]  /*0260*/  IMAD.MOV.U32 R12, RZ, RZ, R7 ;  /* 0x000000ffff0c7224 */ /* 0x000fc800078e0007 */
[----:B------:R-:W-:Y:S01]  /*0270*/  @!P0 IMAD.MOV R12, RZ, RZ, -R12 ;  /* 0x000000ffff0c8224 */ /* 0x000fe200078e0a0c */
[----:B------:R-:W-:Y:S02]  /*0280*/  @!P1 LOP3.LUT R12, RZ, R3, RZ, 0x33, !PT ;  /* 0x00000003ff0c9212 */ /* 0x000fe400078e33ff */
[----:B--2---:R-:W-:Y:S01]  /*0290*/  ISETP.NE.AND P2, PT, R9, 0x4f, PT ;  /* 0x0000004f0900780c */ /* 0x004fe20003f45270 */
[----:B------:R0:W-:-:S12]  /*02a0*/  STG.E.U8 desc[UR4][R4.64], R9 ;  /* 0x0000000904007986 */ /* 0x0001d8000c101104 */
[----:B0-----:R-:W-:Y:S05]  /*02b0*/  @P2 EXIT ;  /* 0x000000000000294d */ /* 0x001fea0003800000 */
[C---:B------:R-:W-:Y:S01]  /*02c0*/  ISETP.GE.AND P0, PT, R12.reuse, 0x1, PT ;  /* 0x000000010c00780c */ /* 0x040fe20003f06270 */
[----:B------:R-:W-:Y:S01]  /*02d0*/  IMAD R7, R12, R3, RZ ;  /* 0x000000030c077224 */ /* 0x000fe200078e02ff */
[----:B------:R-:W-:Y:S03]  /*02e0*/  BSSY.RECONVERGENT B0, `(.L_x_2) ;  /* 0x0000010000007945 */ /* 0x000fe60003800200 */
[----:B------:R-:W-:-:S08]  /*02f0*/  IMAD.IADD R0, R0, 0x1, -R7 ;  /* 0x0000000100007824 */ /* 0x000fd000078e0a07 */
[----:B------:R-:W-:Y:S05]  /*0300*/  @!P0 BRA `(.L_x_3) ;  /* 0x0000000000348947 */ /* 0x000fea0003800000 */
[----:B------:R-:W-:-:S04]  /*0310*/  VIADD R6, R12, 0xffffffff ;  /* 0xffffffff0c067836 */ /* 0x000fc80000000000 */
[----:B------:R-:W-:-:S05]  /*0320*/  IMAD R6, R6, R3, R0 ;  /* 0x0000000306067224 */ /* 0x000fca00078e0200 */
[----:B------:R-:W-:-:S04]  /*0330*/  IADD3 R10, P0, PT, R6, UR8, RZ ;  /* 0x00000008060a7c10 */ /* 0x000fc8000ff1e0ff */
[----:B------:R-:W-:-:S05]  /*0340*/  LEA.HI.X.SX32 R11, R6, UR9, 0x1, P0 ;  /* 0x00000009060b7c11 */ /* 0x000fca00080f0eff */
[----:B------:R-:W2:Y:S01]  /*0350*/  LDG.E.U8 R10, desc[UR4][R10.64] ;  /* 0x000000040a0a7981 */ /* 0x000ea2000c1e1100 */
[----:B------:R-:W-:Y:S02]  /*0360*/  IMAD.MOV.U32 R13, RZ, RZ, 0x1 ;  /* 0x00000001ff0d7424 */ /* 0x000fe400078e00ff */
[----:B------:R-:W-:Y:S01]  /*0370*/  IMAD.MOV.U32 R6, RZ, RZ, 0x45 ;  /* 0x00000045ff067424 */ /* 0x000fe200078e00ff */
[----:B--2---:R-:W-:-:S13]  /*0380*/  ISETP.NE.AND P0, PT, R10, 0x45, PT ;  /* 0x000000450a00780c */ /* 0x004fda0003f05270 */
[----:B------:R-:W0:Y:S01]  /*0390*/  @!P0 LDC.64 R8, c[0x0][0x390] ;  /* 0x0000e400ff088b82 */ /* 0x000e220000000a00 */
[----:B------:R-:W-:Y:S01]  /*03a0*/  @!P0 PRMT R11, R13, 0x7610, R11 ;  /* 0x000076100d0b8816 */ /* 0x000fe2000000000b */
[----:B------:R1:W-:Y:S04]  /*03b0*/  @!P0 STG.E.U8 desc[UR4][R4.64], R6 ;  /* 0x0000000604008986 */ /* 0x0003e8000c101104 */
[----:B0-----:R1:W-:Y:S01]  /*03c0*/  @!P0 STG.E.U8 desc[UR4][R8.64], R11 ;  /* 0x0000000b08008986 */ /* 0x0013e2000c101104 */
[----:B------:R-:W-:Y:S05]  /*03d0*/  @!P0 EXIT ;  /* 0x000000000000894d */ /* 0x000fea0003800000 */
.L_x_3:
[----:B------:R-:W-:Y:S05]  /*03e0*/  BSYNC.RECONVERGENT B0 ;  /* 0x0000000000007941 */ /* 0x000fea0003800200 */
.L_x_2:
[----:B------:R-:W-:Y:S01]  /*03f0*/  VIADD R2, R2, 0xffffffff ;  /* 0xffffffff02027836 */ /* 0x000fe20000000000 */
[----:B------:R-:W-:Y:S04]  /*0400*/  BSSY.RECONVERGENT B0, `(.L_x_4) ;  /* 0x000000f000007945 */ /* 0x000fe80003800200 */
[----:B------:R-:W-:-:S13]  /*0410*/  ISETP.GE.AND P0, PT, R12, R2, PT ;  /* 0x000000020c00720c */ /* 0x000fda0003f06270 */
[----:B------:R-:W-:Y:S05]  /*0420*/  @P0 BRA `(.L_x_5) ;  /* 0x0000000000300947 */ /* 0x000fea0003800000 */
[----:B-1----:R-:W-:-:S04]  /*0430*/  IMAD R9, R12, R3, R3 ;  /* 0x000000030c097224 */ /* 0x002fc800078e0203 */
[----:B------:R-:W-:-:S05]  /*0440*/  IMAD.IADD R9, R0, 0x1, R9 ;  /* 0x0000000100097824 */ /* 0x000fca00078e0209 */
[----:B------:R-:W-:-:S04]  /*0450*/  IADD3 R8, P0, PT, R9, UR8, RZ ;  /* 0x0000000809087c10 */ /* 0x000fc8000ff1e0ff */
[----:B------:R-:W-:-:S05]  /*0460*/  LEA.HI.X.SX32 R9, R9, UR9, 0x1, P0 ;  /* 0x0000000909097c11 */ /* 0x000fca00080f0eff */
[----:B------:R-:W2:Y:S01]  /*0470*/  LDG.E.U8 R8, desc[UR4][R8.64] ;  /* 0x0000000408087981 */ /* 0x000ea2000c1e1100 */
[----:B------:R-:W-:Y:S02]  /*0480*/  IMAD.MOV.U32 R2, RZ, RZ, 0x45 ;  /* 0x00000045ff027424 */ /* 0x000fe400078e00ff */
[----:B------:R-:W-:Y:S01]  /*0490*/  IMAD.MOV.U32 R6, RZ, RZ, 0x1 ;  /* 0x00000001ff067424 */ /* 0x000fe200078e00ff */
[----:B--2---:R-:W-:-:S13]  /*04a0*/  ISETP.NE.AND P0, PT, R8, 0x45, PT ;  /* 0x000000450800780c */ /* 0x004fda0003f05270 */
[----:B------:R-:W0:Y:S01]  /*04b0*/  @!P0 LDC.64 R10, c[0x0][0x390] ;  /* 0x0000e400ff0a8b82 */ /* 0x000e220000000a00 */
[----:B------:R2:W-:Y:S04]  /*04c0*/  @!P0 STG.E.U8 desc[UR4][R4.64], R2 ;  /* 0x0000000204008986 */ /* 0x0005e8000c101104 */
[----:B0-----:R2:W-:Y:S01]  /*04d0*/  @!P0 STG.E.U8 desc[UR4][R10.64], R6 ;  /* 0x000000060a008986 */ /* 0x0015e2000c101104 */
[----:B------:R-:W-:Y:S05]  /*04e0*/  @!P0 EXIT ;  /* 0x000000000000894d */ /* 0x000fea0003800000 */
.L_x_5:
[----:B------:R-:W-:Y:S05]  /*04f0*/  BSYNC.RECONVERGENT B0 ;  /* 0x0000000000007941 */ /* 0x000fea0003800200 */
.L_x_4:
[C---:B------:R-:W-:Y:S01]  /*0500*/  ISETP.GE.AND P0, PT, R0.reuse, 0x1, PT ;  /* 0x000000010000780c */ /* 0x040fe20003f06270 */
[----:B------:R-:W-:Y:S01]  /*0510*/  BSSY.RECONVERGENT B0, `(.L_x_6) ;  /* 0x000000e000007945 */ /* 0x000fe20003800200 */
[--C-:B-12---:R-:W-:Y:S02]  /*0520*/  IADD3 R6, P1, P2, R0, UR8, R7.reuse ;  /* 0x0000000800067c10 */ /* 0x106fe4000fa3e007 */
[----:B------:R-:W-:Y:S02]  /*0530*/  SHF.R.S32.HI R7, RZ, 0x1f, R7 ;  /* 0x0000001fff077819 */ /* 0x000fe40000011407 */
[----:B------:R-:W-:-:S04]  /*0540*/  SHF.R.S32.HI R2, RZ, 0x1f, R0 ;  /* 0x0000001fff027819 */ /* 0x000fc80000011400 */
[----:B------:R-:W-:-:S03]  /*0550*/  IADD3.X R7, PT, PT, R2, UR9, R7, P1, P2 ;  /* 0x0000000902077c10 */ /* 0x000fc60008fe4407 */
[----:B------:R-:W-:Y:S05]  /*0560*/  @!P0 BRA `(.L_x_7) ;  /* 0x0000000000208947 */ /* 0x000fea0003800000 */
[----:B------:R-:W2:Y:S01]  /*0570*/  LDG.E.U8 R2, desc[UR4][R6.64+-0x1] ;  /* 0xffffff0406027981 */ /* 0x000ea2000c1e1100 */
[----:B------:R-:W-:Y:S01]  /*0580*/  IMAD.MOV.U32 R10, RZ, RZ, 0x1 ;  /* 0x00000001ff0a7424 */ /* 0x000fe200078e00ff */
[----:B--2---:R-:W-:Y:S01]  /*0590*/  ISETP.NE.AND P0, PT, R2, 0x45, PT ;  /* 0x000000450200780c */ /* 0x004fe20003f05270 */
[----:B------:R-:W-:-:S12]  /*05a0*/  IMAD.MOV.U32 R2, RZ, RZ, 0x45 ;  /* 0x00000045ff027424 */ /* 0x000fd800078e00ff */
[----:B------:R-:W0:Y:S01]  /*05b0*/  @!P0 LDC.64 R8, c[0x0][0x390] ;  /* 0x0000e400ff088b82 */ /* 0x000e220000000a00 */
[----:B------:R1:W-:Y:S04]  /*05c0*/  @!P0 STG.E.U8 desc[UR4][R4.64], R2 ;  /* 0x0000000204008986 */ /* 0x0003e8000c101104 */
[----:B0-----:R1:W-:Y:S01]  /*05d0*/  @!P0 STG.E.U8 desc[UR4][R8.64], R10 ;  /* 0x0000000a08008986 */ /* 0x0013e2000c101104 */
[----:B------:R-:W-:Y:S05]  /*05e0*/  @!P0 EXIT ;  /* 0x000000000000894d */ /* 0x000fea0003800000 */
.L_x_7:
[----:B------:R-:W-:Y:S05]  /*05f0*/  BSYNC.RECONVERGENT B0 ;  /* 0x0000000000007941 */ /* 0x000fea0003800200 */
.L_x_6:
[----:B------:R-:W-:-:S05]  /*0600*/  VIADD R3, R3, 0xffffffff ;  /* 0xffffffff03037836 */ /* 0x000fca0000000000 */
[----:B------:R-:W-:-:S13]  /*0610*/  ISETP.GE.AND P0, PT, R0, R3, PT ;  /* 0x000000030000720c */ /* 0x000fda0003f06270 */
[----:B------:R-:W-:Y:S05]  /*0620*/  @P0 EXIT ;  /* 0x000000000000094d */ /* 0x000fea0003800000 */
[----:B------:R-:W2:Y:S02]  /*0630*/  LDG.E.U8 R6, desc[UR4][R6.64+0x1] ;  /* 0x0000010406067981 */ /* 0x000ea4000c1e1100 */
[----:B--2---:R-:W-:-:S13]  /*0640*/  ISETP.NE.AND P0, PT, R6, 0x45, PT ;  /* 0x000000450600780c */ /* 0x004fda0003f05270 */
[----:B------:R-:W-:Y:S05]  /*0650*/  @P0 EXIT ;  /* 0x000000000000094d */ /* 0x000fea0003800000 */
[----:B-1----:R-:W0:Y:S01]  /*0660*/  LDC.64 R2, c[0x0][0x390] ;  /* 0x0000e400ff027b82 */ /* 0x002e220000000a00 */
[----:B------:R-:W-:Y:S02]  /*0670*/  IMAD.MOV.U32 R0, RZ, RZ, 0x45 ;  /* 0x00000045ff007424 */ /* 0x000fe400078e00ff */
[----:B------:R-:W-:-:S03]  /*0680*/  IMAD.MOV.U32 R6, RZ, RZ, 0x1 ;  /* 0x00000001ff067424 */ /* 0x000fc600078e00ff */
[----:B------:R-:W-:Y:S04]  /*0690*/  STG.E.U8 desc[UR4][R4.64], R0 ;  /* 0x0000000004007986 */ /* 0x000fe8000c101104 */
[----:B0-----:R-:W-:Y:S01]  /*06a0*/  STG.E.U8 desc[UR4][R2.64], R6 ;  /* 0x0000000602007986 */ /* 0x001fe2000c101104 */
[----:B------:R-:W-:Y:S05]  /*06b0*/  EXIT ;  /* 0x000000000000794d */ /* 0x000fea0003800000 */
.L_x_8:
        /* <DEDUP_REMOVED lines=12> */
.L_x_11:


//--------------------- .text._Z18markBoundaryKernelPcii --------------------------
	.section	.text._Z18markBoundaryKernelPcii,"ax",@progbits
	.align	128
        .global         _Z18markBoundaryKernelPcii
        .type           _Z18markBoundaryKernelPcii,@function
        .size           _Z18markBoundaryKernelPcii,(.L_x_12 - _Z18markBoundaryKernelPcii)
        .other          _Z18markBoundaryKernelPcii,@"STO_CUDA_ENTRY STV_DEFAULT"
_Z18markBoundaryKernelPcii:
.text._Z18markBoundaryKernelPcii:
        /* <DEDUP_REMOVED lines=9> */
[----:B------:R-:W-:Y:S01]  /*0090*/  IABS R7, R3 ;  /* 0x0000000300077213 */ /* 0x000fe20000000000 */
[----:B------:R-:W-:Y:S01]  /*00a0*/  VIADD R2, R2, 0xffffffff ;  /* 0xffffffff02027836 */ /* 0x000fe20000000000 */
[----:B------:R-:W0:Y:S02]  /*00b0*/  LDCU.64 UR4, c[0x0][0x358] ;  /* 0x00006b00ff0477ac */ /* 0x000e240008000a00 */
[----:B------:R-:W1:Y:S08]  /*00c0*/  I2F.RP R6, R7 ;  /* 0x0000000700067306 */ /* 0x000e700000209400 */
[----:B-1----:R-:W1:Y:S02]  /*00d0*/  MUFU.RCP R6, R6 ;  /* 0x0000000600067308 */ /* 0x002e640000001000 */
[----:B-1----:R-:W-:-:S06]  /*00e0*/  VIADD R4, R6, 0xffffffe ;  /* 0x0ffffffe06047836 */ /* 0x002fcc0000000000 */
[----:B------:R1:W2:Y:S02]  /*00f0*/  F2I.FTZ.U32.TRUNC.NTZ R5, R4 ;  /* 0x0000000400057305 */ /* 0x0002a4000021f000 */
[----:B-1----:R-:W-:Y:S02]  /*0100*/  IMAD.MOV.U32 R4, RZ, RZ, RZ ;  /* 0x000000ffff047224 */ /* 0x002fe400078e00ff */
[----:B--2---:R-:W-:-:S04]  /*0110*/  IMAD.MOV R8, RZ, RZ, -R5 ;  /* 0x000000ffff087224 */ /* 0x004fc800078e0a05 */
[----:B------:R-:W-:Y:S01]  /*0120*/  IMAD R9, R8, R7, RZ ;  /* 0x0000000708097224 */ /* 0x000fe200078e02ff */
[----:B------:R-:W-:-:S03]  /*0130*/  IABS R8, R0 ;  /* 0x0000000000087213 */ /* 0x000fc60000000000 */
[----:B------:R-:W-:Y:S01]  /*0140*/  IMAD.HI.U32 R5, R5, R9, R4 ;  /* 0x0000000905057227 */ /* 0x000fe200078e0004 */
[----:B------:R-:W-:-:S04]  /*0150*/  LOP3.LUT R4, R0, R3, RZ, 0x3c, !PT ;  /* 0x0000000300047212 */ /* 0x000fc800078e3cff */
[----:B------:R-:W-:Y:S01]  /*0160*/  ISETP.GE.AND P1, PT, R4, RZ, PT ;  /* 0x000000ff0400720c */ /* 0x000fe20003f26270 */
[----:B------:R-:W-:-:S04]  /*0170*/  IMAD.HI.U32 R5, R5, R8, RZ ;  /* 0x0000000805057227 */ /* 0x000fc800078e00ff */
[----:B------:R-:W-:-:S04]  /*0180*/  IMAD.MOV R6, RZ, RZ, -R5 ;  /* 0x000000ffff067224 */ /* 0x000fc800078e0a05 */
[----:B------:R-:W-:-:S05]  /*0190*/  IMAD R6, R7, R6, R8 ;  /* 0x0000000607067224 */ /* 0x000fca00078e0208 */
[----:B------:R-:W-:-:S13]  /*01a0*/  ISETP.GT.U32.AND P2, PT, R7, R6, PT ;  /* 0x000000060700720c */ /* 0x000fda0003f44070 */
[-C--:B------:R-:W-:Y:S01]  /*01b0*/  @!P2 IADD3 R6, PT, PT, R6, -R7.reuse, RZ ;  /* 0x800000070606a210 */ /* 0x080fe20007ffe0ff */
[----:B------:R-:W-:Y:S01]  /*01c0*/  @!P2 VIADD R5, R5, 0x1 ;  /* 0x000000010505a836 */ /* 0x000fe20000000000 */
[----:B------:R-:W-:Y:S02]  /*01d0*/  ISETP.NE.AND P2, PT, R3, RZ, PT ;  /* 0x000000ff0300720c */ /* 0x000fe40003f45270 */
[----:B------:R-:W-:-:S13]  /*01e0*/  ISETP.GE.U32.AND P0, PT, R6, R7, PT ;  /* 0x000000070600720c */ /* 0x000fda0003f06070 */
[----:B------:R-:W-:-:S05]  /*01f0*/  @P0 VIADD R5, R5, 0x1 ;  /* 0x0000000105050836 */ /* 0x000fca0000000000 */
[----:B------:R-:W-:Y:S02]  /*0200*/  @!P1 IADD3 R5, PT, PT, -R5, RZ, RZ ;  /* 0x000000ff05059210 */ /* 0x000fe40007ffe1ff */
[----:B------:R-:W-:-:S04]  /*0210*/  @!P2 LOP3.LUT R5, RZ, R3, RZ, 0x33, !PT ;  /* 0x00000003ff05a212 */ /* 0x000fc800078e33ff */
[----:B------:R-:W-:Y:S01]  /*0220*/  ISETP.NE.AND P0, PT, R5, R2, PT ;  /* 0x000000020500720c */ /* 0x000fe20003f05270 */
[----:B------:R-:W-:-:S03]  /*0230*/  IMAD.MOV R4, RZ, RZ, -R5 ;  /* 0x000000ffff047224 */ /* 0x000fc600078e0a05 */
[----:B------:R-:W-:Y:S01]  /*0240*/  ISETP.NE.AND P0, PT, R5, RZ, P0 ;  /* 0x000000ff0500720c */ /* 0x000fe20000705270 */
[C---:B------:R-:W-:Y:S01]  /*0250*/  IMAD R2, R3.reuse, R4, R0 ;  /* 0x0000000403027224 */ /* 0x040fe200078e0200 */
[----:B------:R-:W-:-:S04]  /*0260*/  IADD3 R3, PT, PT, R3, -0x1, RZ ;  /* 0xffffffff03037810 */ /* 0x000fc80007ffe0ff */
[C---:B------:R-:W-:Y:S02]  /*0270*/  ISETP.NE.AND P1, PT, R2.reuse, R3, PT ;  /* 0x000000030200720c */ /* 0x040fe40003f25270 */
[----:B------:R-:W-:-:S13]  /*0280*/  ISETP.NE.AND P0, PT, R2, RZ, P0 ;  /* 0x000000ff0200720c */ /* 0x000fda0000705270 */
[----:B0-----:R-:W-:Y:S05]  /*0290*/  @P0 EXIT P1 ;  /* 0x000000000000094d */ /* 0x001fea0000800000 */
[----:B------:R-:W0:Y:S02]  /*02a0*/  LDCU.64 UR6, c[0x0][0x380] ;  /* 0x00007000ff0677ac */ /* 0x000e240008000a00 */
[----:B0-----:R-:W-:-:S04]  /*02b0*/  IADD3 R2, P0, PT, R0, UR6, RZ ;  /* 0x0000000600027c10 */ /* 0x001fc8000ff1e0ff */
[----:B------:R-:W-:-:S05]  /*02c0*/  LEA.HI.X.SX32 R3, R0, UR7, 0x1, P0 ;  /* 0x0000000700037c11 */ /* 0x000fca00080f0eff */
[----:B------:R-:W2:Y:S02]  /*02d0*/  LDG.E.U8 R0, desc[UR4][R2.64] ;  /* 0x0000000402007981 */ /* 0x000ea4000c1e1100 */
[----:B--2---:R-:W-:-:S13]  /*02e0*/  ISETP.NE.AND P0, PT, R0, 0x4f, PT ;  /* 0x0000004f0000780c */ /* 0x004fda0003f05270 */
[----:B------:R-:W-:Y:S05]  /*02f0*/  @P0 EXIT ;  /* 0x000000000000094d */ /* 0x000fea0003800000 */
[----:B------:R-:W-:-:S05]  /*0300*/  IMAD.MOV.U32 R0, RZ, RZ, 0x45 ;  /* 0x00000045ff007424 */ /* 0x000fca00078e00ff */
[----:B------:R-:W-:Y:S01]  /*0310*/  STG.E.U8 desc[UR4][R2.64], R0 ;  /* 0x0000000002007986 */ /* 0x000fe2000c101104 */
[----:B------:R-:W-:Y:S05]  /*0320*/  EXIT ;  /* 0x000000000000794d */ /* 0x000fea0003800000 */
.L_x_9:
        /* <DEDUP_REMOVED lines=13> */
.L_x_12:


//--------------------- .nv.shared.reserved.0     --------------------------
	.section	.nv.shared.reserved.0,"aw",@nobits
	.weak		__nv_reservedSMEM_offset_0_alias
	.size		__nv_reservedSMEM_offset_0_alias, 0, 64
	.other		__nv_reservedSMEM_offset_0_alias,@"STO_CUDA_RESERVED_SHARED STV_DEFAULT"
__nv_reservedSMEM_offset_0_alias:
	.zero		0
	.zero		64


//--------------------- .nv.constant0._Z15finalFlipKernelPcii --------------------------
	.section	.nv.constant0._Z15finalFlipKernelPcii,"a",@progbits
	.sectionflags	@""
	.align	4
.nv.constant0._Z15finalFlipKernelPcii:
	.zero		912


//--------------------- .nv.constant0._Z13expandEKernelPcS_Pbii --------------------------
	.section	.nv.constant0._Z13expandEKernelPcS_Pbii,"a",@progbits
	.sectionflags	@""
	.align	4
.nv.constant0._Z13expandEKernelPcS_Pbii:
	.zero		928


//--------------------- .nv.constant0._Z18markBoundaryKernelPcii --------------------------
	.section	.nv.constant0._Z18markBoundaryKernelPcii,"a",@progbits
	.sectionflags	@""
	.align	4
.nv.constant0._Z18markBoundaryKernelPcii:
	.zero		912


//--------------------- SYMBOLS --------------------------

	.type		.nv.reservedSmem.offset0,@object
	.size		.nv.reservedSmem.offset0,0x4
